//
// Generated by NVIDIA NVVM Compiler
//
// Compiler Build ID: CL-36424714
// Cuda compilation tools, release 13.0, V13.0.88
// Based on NVVM 20.0.0
//

.version 9.0
.target sm_100
.address_size 64

	// .globl	_Z12setup_kernelP17curandStateXORWOWm
.global .align 4 .b8 precalc_xorwow_matrix[102400];
.global .align 4 .b8 precalc_xorwow_offset_matrix[102400];
.global .align 4 .b8 mrg32k3aM1[2304];
.global .align 4 .b8 mrg32k3aM2[2304];
.global .align 4 .b8 mrg32k3aM1SubSeq[2016];
.global .align 4 .b8 mrg32k3aM2SubSeq[2016];
.global .align 4 .b8 mrg32k3aM1Seq[2304];
.global .align 4 .b8 mrg32k3aM2Seq[2304];
.const .align 8 .b8 __cr_lgamma_table[72];

.visible .entry _Z12setup_kernelP17curandStateXORWOWm(
	.param .u64 .ptr .align 1 _Z12setup_kernelP17curandStateXORWOWm_param_0,
	.param .u64 _Z12setup_kernelP17curandStateXORWOWm_param_1
)
{
	.reg .pred 	%p<24>;
	.reg .b32 	%r<410>;
	.reg .b64 	%rd<19>;

	ld.param.u64 	%rd8, [_Z12setup_kernelP17curandStateXORWOWm_param_0];
	ld.param.u64 	%rd9, [_Z12setup_kernelP17curandStateXORWOWm_param_1];
	cvta.to.global.u64 	%rd10, %rd8;
	mov.u32 	%r182, %tid.x;
	cvt.u64.u32 	%rd18, %r182;
	mul.wide.u32 	%rd11, %r182, 48;
	add.s64 	%rd2, %rd10, %rd11;
	cvt.u32.u64 	%r183, %rd9;
	xor.b32  	%r184, %r183, -1429050551;
	mul.lo.s32 	%r185, %r184, 1099087573;
	{ .reg .b32 tmp; mov.b64 {tmp, %r186}, %rd9; }
	xor.b32  	%r187, %r186, -136515619;
	mul.lo.s32 	%r188, %r187, -1703105765;
	add.s32 	%r189, %r185, %r188;
	add.s32 	%r190, %r189, 6615241;
	add.s32 	%r191, %r185, 123456789;
	st.global.v2.u32 	[%rd2], {%r190, %r191};
	xor.b32  	%r192, %r185, 362436069;
	add.s32 	%r193, %r188, 521288629;
	st.global.v2.u32 	[%rd2+8], {%r192, %r193};
	xor.b32  	%r194, %r188, 88675123;
	add.s32 	%r195, %r185, 5783321;
	st.global.v2.u32 	[%rd2+16], {%r194, %r195};
	setp.eq.s32 	%p1, %r182, 0;
	@%p1 bra 	$L__BB0_42;
	mov.b32 	%r316, 0;
$L__BB0_2:
	and.b64  	%rd4, %rd18, 3;
	setp.eq.s64 	%p2, %rd4, 0;
	@%p2 bra 	$L__BB0_41;
	mul.wide.u32 	%rd12, %r316, 3200;
	mov.u64 	%rd13, precalc_xorwow_matrix;
	add.s64 	%rd5, %rd13, %rd12;
	cvt.u32.u64 	%r2, %rd4;
	mov.b32 	%r317, 0;
$L__BB0_4:
	mov.b32 	%r330, 0;
	mov.u32 	%r331, %r330;
	mov.u32 	%r332, %r330;
	mov.u32 	%r333, %r330;
	mov.u32 	%r334, %r330;
	mov.u32 	%r323, %r330;
$L__BB0_5:
	mul.wide.u32 	%rd14, %r323, 4;
	add.s64 	%rd15, %rd2, %rd14;
	ld.global.u32 	%r10, [%rd15+4];
	shl.b32 	%r11, %r323, 5;
	mov.b32 	%r329, 0;
$L__BB0_6:
	.pragma "nounroll";
	shr.u32 	%r200, %r10, %r329;
	and.b32  	%r201, %r200, 1;
	setp.eq.b32 	%p3, %r201, 1;
	not.pred 	%p4, %p3;
	add.s32 	%r202, %r11, %r329;
	mul.lo.s32 	%r203, %r202, 5;
	mul.wide.u32 	%rd16, %r203, 4;
	add.s64 	%rd6, %rd5, %rd16;
	@%p4 bra 	$L__BB0_8;
	ld.global.u32 	%r204, [%rd6];
	xor.b32  	%r334, %r334, %r204;
	ld.global.u32 	%r205, [%rd6+4];
	xor.b32  	%r333, %r333, %r205;
	ld.global.u32 	%r206, [%rd6+8];
	xor.b32  	%r332, %r332, %r206;
	ld.global.u32 	%r207, [%rd6+12];
	xor.b32  	%r331, %r331, %r207;
	ld.global.u32 	%r208, [%rd6+16];
	xor.b32  	%r330, %r330, %r208;
$L__BB0_8:
	and.b32  	%r210, %r200, 2;
	setp.eq.s32 	%p5, %r210, 0;
	@%p5 bra 	$L__BB0_10;
	ld.global.u32 	%r211, [%rd6+20];
	xor.b32  	%r334, %r334, %r211;
	ld.global.u32 	%r212, [%rd6+24];
	xor.b32  	%r333, %r333, %r212;
	ld.global.u32 	%r213, [%rd6+28];
	xor.b32  	%r332, %r332, %r213;
	ld.global.u32 	%r214, [%rd6+32];
	xor.b32  	%r331, %r331, %r214;
	ld.global.u32 	%r215, [%rd6+36];
	xor.b32  	%r330, %r330, %r215;
$L__BB0_10:
	and.b32  	%r217, %r200, 4;
	setp.eq.s32 	%p6, %r217, 0;
	@%p6 bra 	$L__BB0_12;
	ld.global.u32 	%r218, [%rd6+40];
	xor.b32  	%r334, %r334, %r218;
	ld.global.u32 	%r219, [%rd6+44];
	xor.b32  	%r333, %r333, %r219;
	ld.global.u32 	%r220, [%rd6+48];
	xor.b32  	%r332, %r332, %r220;
	ld.global.u32 	%r221, [%rd6+52];
	xor.b32  	%r331, %r331, %r221;
	ld.global.u32 	%r222, [%rd6+56];
	xor.b32  	%r330, %r330, %r222;
$L__BB0_12:
	and.b32  	%r224, %r200, 8;
	setp.eq.s32 	%p7, %r224, 0;
	@%p7 bra 	$L__BB0_14;
	ld.global.u32 	%r225, [%rd6+60];
	xor.b32  	%r334, %r334, %r225;
	ld.global.u32 	%r226, [%rd6+64];
	xor.b32  	%r333, %r333, %r226;
	ld.global.u32 	%r227, [%rd6+68];
	xor.b32  	%r332, %r332, %r227;
	ld.global.u32 	%r228, [%rd6+72];
	xor.b32  	%r331, %r331, %r228;
	ld.global.u32 	%r229, [%rd6+76];
	xor.b32  	%r330, %r330, %r229;
$L__BB0_14:
	and.b32  	%r231, %r200, 16;
	setp.eq.s32 	%p8, %r231, 0;
	@%p8 bra 	$L__BB0_16;
	ld.global.u32 	%r232, [%rd6+80];
	xor.b32  	%r334, %r334, %r232;
	ld.global.u32 	%r233, [%rd6+84];
	xor.b32  	%r333, %r333, %r233;
	ld.global.u32 	%r234, [%rd6+88];
	xor.b32  	%r332, %r332, %r234;
	ld.global.u32 	%r235, [%rd6+92];
	xor.b32  	%r331, %r331, %r235;
	ld.global.u32 	%r236, [%rd6+96];
	xor.b32  	%r330, %r330, %r236;
$L__BB0_16:
	and.b32  	%r238, %r200, 32;
	setp.eq.s32 	%p9, %r238, 0;
	@%p9 bra 	$L__BB0_18;
	ld.global.u32 	%r239, [%rd6+100];
	xor.b32  	%r334, %r334, %r239;
	ld.global.u32 	%r240, [%rd6+104];
	xor.b32  	%r333, %r333, %r240;
	ld.global.u32 	%r241, [%rd6+108];
	xor.b32  	%r332, %r332, %r241;
	ld.global.u32 	%r242, [%rd6+112];
	xor.b32  	%r331, %r331, %r242;
	ld.global.u32 	%r243, [%rd6+116];
	xor.b32  	%r330, %r330, %r243;
$L__BB0_18:
	and.b32  	%r245, %r200, 64;
	setp.eq.s32 	%p10, %r245, 0;
	@%p10 bra 	$L__BB0_20;
	ld.global.u32 	%r246, [%rd6+120];
	xor.b32  	%r334, %r334, %r246;
	ld.global.u32 	%r247, [%rd6+124];
	xor.b32  	%r333, %r333, %r247;
	ld.global.u32 	%r248, [%rd6+128];
	xor.b32  	%r332, %r332, %r248;
	ld.global.u32 	%r249, [%rd6+132];
	xor.b32  	%r331, %r331, %r249;
	ld.global.u32 	%r250, [%rd6+136];
	xor.b32  	%r330, %r330, %r250;
$L__BB0_20:
	and.b32  	%r252, %r200, 128;
	setp.eq.s32 	%p11, %r252, 0;
	@%p11 bra 	$L__BB0_22;
	ld.global.u32 	%r253, [%rd6+140];
	xor.b32  	%r334, %r334, %r253;
	ld.global.u32 	%r254, [%rd6+144];
	xor.b32  	%r333, %r333, %r254;
	ld.global.u32 	%r255, [%rd6+148];
	xor.b32  	%r332, %r332, %r255;
	ld.global.u32 	%r256, [%rd6+152];
	xor.b32  	%r331, %r331, %r256;
	ld.global.u32 	%r257, [%rd6+156];
	xor.b32  	%r330, %r330, %r257;
$L__BB0_22:
	and.b32  	%r259, %r200, 256;
	setp.eq.s32 	%p12, %r259, 0;
	@%p12 bra 	$L__BB0_24;
	ld.global.u32 	%r260, [%rd6+160];
	xor.b32  	%r334, %r334, %r260;
	ld.global.u32 	%r261, [%rd6+164];
	xor.b32  	%r333, %r333, %r261;
	ld.global.u32 	%r262, [%rd6+168];
	xor.b32  	%r332, %r332, %r262;
	ld.global.u32 	%r263, [%rd6+172];
	xor.b32  	%r331, %r331, %r263;
	ld.global.u32 	%r264, [%rd6+176];
	xor.b32  	%r330, %r330, %r264;
$L__BB0_24:
	and.b32  	%r266, %r200, 512;
	setp.eq.s32 	%p13, %r266, 0;
	@%p13 bra 	$L__BB0_26;
	ld.global.u32 	%r267, [%rd6+180];
	xor.b32  	%r334, %r334, %r267;
	ld.global.u32 	%r268, [%rd6+184];
	xor.b32  	%r333, %r333, %r268;
	ld.global.u32 	%r269, [%rd6+188];
	xor.b32  	%r332, %r332, %r269;
	ld.global.u32 	%r270, [%rd6+192];
	xor.b32  	%r331, %r331, %r270;
	ld.global.u32 	%r271, [%rd6+196];
	xor.b32  	%r330, %r330, %r271;
$L__BB0_26:
	and.b32  	%r273, %r200, 1024;
	setp.eq.s32 	%p14, %r273, 0;
	@%p14 bra 	$L__BB0_28;
	ld.global.u32 	%r274, [%rd6+200];
	xor.b32  	%r334, %r334, %r274;
	ld.global.u32 	%r275, [%rd6+204];
	xor.b32  	%r333, %r333, %r275;
	ld.global.u32 	%r276, [%rd6+208];
	xor.b32  	%r332, %r332, %r276;
	ld.global.u32 	%r277, [%rd6+212];
	xor.b32  	%r331, %r331, %r277;
	ld.global.u32 	%r278, [%rd6+216];
	xor.b32  	%r330, %r330, %r278;
$L__BB0_28:
	and.b32  	%r280, %r200, 2048;
	setp.eq.s32 	%p15, %r280, 0;
	@%p15 bra 	$L__BB0_30;
	ld.global.u32 	%r281, [%rd6+220];
	xor.b32  	%r334, %r334, %r281;
	ld.global.u32 	%r282, [%rd6+224];
	xor.b32  	%r333, %r333, %r282;
	ld.global.u32 	%r283, [%rd6+228];
	xor.b32  	%r332, %r332, %r283;
	ld.global.u32 	%r284, [%rd6+232];
	xor.b32  	%r331, %r331, %r284;
	ld.global.u32 	%r285, [%rd6+236];
	xor.b32  	%r330, %r330, %r285;
$L__BB0_30:
	and.b32  	%r287, %r200, 4096;
	setp.eq.s32 	%p16, %r287, 0;
	@%p16 bra 	$L__BB0_32;
	ld.global.u32 	%r288, [%rd6+240];
	xor.b32  	%r334, %r334, %r288;
	ld.global.u32 	%r289, [%rd6+244];
	xor.b32  	%r333, %r333, %r289;
	ld.global.u32 	%r290, [%rd6+248];
	xor.b32  	%r332, %r332, %r290;
	ld.global.u32 	%r291, [%rd6+252];
	xor.b32  	%r331, %r331, %r291;
	ld.global.u32 	%r292, [%rd6+256];
	xor.b32  	%r330, %r330, %r292;
$L__BB0_32:
	and.b32  	%r294, %r200, 8192;
	setp.eq.s32 	%p17, %r294, 0;
	@%p17 bra 	$L__BB0_34;
	ld.global.u32 	%r295, [%rd6+260];
	xor.b32  	%r334, %r334, %r295;
	ld.global.u32 	%r296, [%rd6+264];
	xor.b32  	%r333, %r333, %r296;
	ld.global.u32 	%r297, [%rd6+268];
	xor.b32  	%r332, %r332, %r297;
	ld.global.u32 	%r298, [%rd6+272];
	xor.b32  	%r331, %r331, %r298;
	ld.global.u32 	%r299, [%rd6+276];
	xor.b32  	%r330, %r330, %r299;
$L__BB0_34:
	and.b32  	%r301, %r200, 16384;
	setp.eq.s32 	%p18, %r301, 0;
	@%p18 bra 	$L__BB0_36;
	ld.global.u32 	%r302, [%rd6+280];
	xor.b32  	%r334, %r334, %r302;
	ld.global.u32 	%r303, [%rd6+284];
	xor.b32  	%r333, %r333, %r303;
	ld.global.u32 	%r304, [%rd6+288];
	xor.b32  	%r332, %r332, %r304;
	ld.global.u32 	%r305, [%rd6+292];
	xor.b32  	%r331, %r331, %r305;
	ld.global.u32 	%r306, [%rd6+296];
	xor.b32  	%r330, %r330, %r306;
$L__BB0_36:
	and.b32  	%r308, %r200, 32768;
	setp.eq.s32 	%p19, %r308, 0;
	@%p19 bra 	$L__BB0_38;
	ld.global.u32 	%r309, [%rd6+300];
	xor.b32  	%r334, %r334, %r309;
	ld.global.u32 	%r310, [%rd6+304];
	xor.b32  	%r333, %r333, %r310;
	ld.global.u32 	%r311, [%rd6+308];
	xor.b32  	%r332, %r332, %r311;
	ld.global.u32 	%r312, [%rd6+312];
	xor.b32  	%r331, %r331, %r312;
	ld.global.u32 	%r313, [%rd6+316];
	xor.b32  	%r330, %r330, %r313;
$L__BB0_38:
	add.s32 	%r329, %r329, 16;
	setp.ne.s32 	%p20, %r329, 32;
	@%p20 bra 	$L__BB0_6;
	mad.lo.s32 	%r314, %r323, -31, %r11;
	add.s32 	%r323, %r314, 1;
	setp.ne.s32 	%p21, %r323, 5;
	@%p21 bra 	$L__BB0_5;
	st.global.u32 	[%rd2+4], %r334;
	st.global.u32 	[%rd2+8], %r333;
	st.global.u32 	[%rd2+12], %r332;
	st.global.u32 	[%rd2+16], %r331;
	st.global.u32 	[%rd2+20], %r330;
	add.s32 	%r317, %r317, 1;
	setp.lt.u32 	%p22, %r317, %r2;
	@%p22 bra 	$L__BB0_4;
$L__BB0_41:
	shr.u64 	%rd7, %rd18, 2;
	add.s32 	%r316, %r316, 1;
	setp.gt.u64 	%p23, %rd18, 3;
	mov.u64 	%rd18, %rd7;
	@%p23 bra 	$L__BB0_2;
$L__BB0_42:
	mov.b32 	%r315, 0;
	st.global.v2.u32 	[%rd2+24], {%r315, %r315};
	st.global.u32 	[%rd2+32], %r315;
	mov.b64 	%rd17, 0;
	st.global.u64 	[%rd2+40], %rd17;
	ret;

}
	// .globl	_Z8generateP17curandStateXORWOWPiS1_S1_i
.visible .entry _Z8generateP17curandStateXORWOWPiS1_S1_i(
	.param .u64 .ptr .align 1 _Z8generateP17curandStateXORWOWPiS1_S1_i_param_0,
	.param .u64 .ptr .align 1 _Z8generateP17curandStateXORWOWPiS1_S1_i_param_1,
	.param .u64 .ptr .align 1 _Z8generateP17curandStateXORWOWPiS1_S1_i_param_2,
	.param .u64 .ptr .align 1 _Z8generateP17curandStateXORWOWPiS1_S1_i_param_3,
	.param .u32 _Z8generateP17curandStateXORWOWPiS1_S1_i_param_4
)
{
	.reg .pred 	%p<2>;
	.reg .b32 	%r<22>;
	.reg .b32 	%f<7>;
	.reg .b64 	%rd<13>;

	ld.param.u64 	%rd4, [_Z8generateP17curandStateXORWOWPiS1_S1_i_param_0];
	ld.param.u64 	%rd1, [_Z8generateP17curandStateXORWOWPiS1_S1_i_param_1];
	ld.param.u64 	%rd2, [_Z8generateP17curandStateXORWOWPiS1_S1_i_param_2];
	ld.param.u64 	%rd3, [_Z8generateP17curandStateXORWOWPiS1_S1_i_param_3];
	ld.param.u32 	%r3, [_Z8generateP17curandStateXORWOWPiS1_S1_i_param_4];
	cvta.to.global.u64 	%rd5, %rd4;
	mov.u32 	%r1, %tid.x;
	mul.wide.u32 	%rd6, %r1, 48;
	add.s64 	%rd7, %rd5, %rd6;
	ld.global.v2.u32 	{%r4, %r5}, [%rd7];
	ld.global.v2.u32 	{%r6, %r7}, [%rd7+8];
	ld.global.v2.u32 	{%r8, %r9}, [%rd7+16];
	shr.u32 	%r10, %r5, 2;
	xor.b32  	%r11, %r10, %r5;
	shl.b32 	%r12, %r9, 4;
	shl.b32 	%r13, %r11, 1;
	xor.b32  	%r14, %r12, %r13;
	xor.b32  	%r15, %r14, %r9;
	xor.b32  	%r16, %r15, %r11;
	add.s32 	%r17, %r4, 362437;
	add.s32 	%r2, %r16, %r17;
	st.global.v2.u32 	[%rd7], {%r17, %r6};
	st.global.v2.u32 	[%rd7+8], {%r7, %r8};
	st.global.v2.u32 	[%rd7+16], {%r9, %r16};
	setp.ge.s32 	%p1, %r1, %r3;
	@%p1 bra 	$L__BB1_2;
	cvt.rn.f32.u32 	%f1, %r2;
	fma.rn.f32 	%f2, %f1, 0f2F800000, 0f2F000000;
	cvta.to.global.u64 	%rd8, %rd3;
	cvta.to.global.u64 	%rd9, %rd2;
	cvta.to.global.u64 	%rd10, %rd1;
	ld.global.u32 	%r18, [%rd8];
	cvt.rn.f32.s32 	%f3, %r18;
	ld.global.u32 	%r19, [%rd9];
	sub.s32 	%r20, %r19, %r18;
	cvt.rn.f32.s32 	%f4, %r20;
	fma.rn.f32 	%f5, %f2, %f4, %f3;
	cvt.rzi.f32.f32 	%f6, %f5;
	cvt.rzi.s32.f32 	%r21, %f6;
	mul.wide.u32 	%rd11, %r1, 4;
	add.s64 	%rd12, %rd10, %rd11;
	st.global.u32 	[%rd12], %r21;
$L__BB1_2:
	ret;

}


// ===== COMPILED SASS (sm_100) =====

	.target	sm_100

	.elftype	@"ET_EXEC"


//--------------------- .note.nv.tkinfo           --------------------------
	.section	.note.nv.tkinfo,"",@"SHT_NOTE"
	.sectionflags	@"SHF_NOTE_NV_TKINFO"
	.tkinfo
        /*0018*/ 	.word	0x00000002
        /*0030*/ 	.string	""
        /*0030*/ 	.string	"ptxas"
        /*0030*/ 	.string	"Cuda compilation tools, release 13.0, V13.0.88"
        /*0030*/ 	.string	"Build cuda_13.0.r13.0/compiler.36424714_0"
        /*0030*/ 	.string	"-arch sm_100 -m 64 "



//--------------------- .note.nv.cuinfo           --------------------------
	.section	.note.nv.cuinfo,"",@"SHT_NOTE"
	.sectionflags	@"SHF_NOTE_NV_CUINFO"
        /*0018*/ 	.short	0x0002
        /*001a*/ 	.short	0x0064
        /*001c*/ 	.short	0x0082
	.zero		2


//--------------------- .nv.info                  --------------------------
	.section	.nv.info,"",@"SHT_CUDA_INFO"
	.align	4


	//----- nvinfo : EIATTR_REGCOUNT
	.align		4
        /*0000*/ 	.byte	0x04, 0x2f
        /*0002*/ 	.short	(.L_10 - .L_9)
	.align		4
.L_9:
        /*0004*/ 	.word	index@(_Z12setup_kernelP17curandStateXORWOWm)
        /*0008*/ 	.word	0x0000001f


	//----- nvinfo : EIATTR_FRAME_SIZE
	.align		4
.L_10:
        /*000c*/ 	.byte	0x04, 0x11
        /*000e*/ 	.short	(.L_12 - .L_11)
	.align		4
.L_11:
        /*0010*/ 	.word	index@(_Z12setup_kernelP17curandStateXORWOWm)
        /*0014*/ 	.word	0x00000000


	//----- nvinfo : EIATTR_REGCOUNT
	.align		4
.L_12:
        /*0018*/ 	.byte	0x04, 0x2f
        /*001a*/ 	.short	(.L_14 - .L_13)
	.align		4
.L_13:
        /*001c*/ 	.word	index@(_Z8generateP17curandStateXORWOWPiS1_S1_i)
        /*0020*/ 	.word	0x00000010


	//----- nvinfo : EIATTR_FRAME_SIZE
	.align		4
.L_14:
        /*0024*/ 	.byte	0x04, 0x11
        /*0026*/ 	.short	(.L_16 - .L_15)
	.align		4
.L_15:
        /*0028*/ 	.word	index@(_Z8generateP17curandStateXORWOWPiS1_S1_i)
        /*002c*/ 	.word	0x00000000


	//----- nvinfo : EIATTR_MIN_STACK_SIZE
	.align		4
.L_16:
        /*0030*/ 	.byte	0x04, 0x12
        /*0032*/ 	.short	(.L_18 - .L_17)
	.align		4
.L_17:
        /*0034*/ 	.word	index@(_Z8generateP17curandStateXORWOWPiS1_S1_i)
        /*0038*/ 	.word	0x00000000


	//----- nvinfo : EIATTR_MIN_STACK_SIZE
	.align		4
.L_18:
        /*003c*/ 	.byte	0x04, 0x12
        /*003e*/ 	.short	(.L_20 - .L_19)
	.align		4
.L_19:
        /*0040*/ 	.word	index@(_Z12setup_kernelP17curandStateXORWOWm)
        /*0044*/ 	.word	0x00000000
.L_20:


//--------------------- .nv.compat                --------------------------
	.section	.nv.compat,"",@"SHT_CUDA_COMPAT_INFO"
	.align	4
        /*0000*/ 	.byte	0x02, 0x09, 0x00, 0x00, 0x02, 0x02, 0x01, 0x00, 0x02, 0x05, 0x05, 0x00, 0x03, 0x07, 0x01, 0x01
        /*0010*/ 	.byte	0x02, 0x03, 0x00, 0x00, 0x02, 0x06, 0x01, 0x00, 0x04, 0x0b, 0x08, 0x00, 0x09, 0x00, 0x00, 0x00
        /*0020*/ 	.byte	0x00, 0x00, 0x00, 0x00


//--------------------- .nv.info._Z8generateP17curandStateXORWOWPiS1_S1_i --------------------------
	.section	.nv.info._Z8generateP17curandStateXORWOWPiS1_S1_i,"",@"SHT_CUDA_INFO"
	.sectionflags	@""
	.align	4


	//----- nvinfo : EIATTR_CUDA_API_VERSION
	.align		4
        /*0000*/ 	.byte	0x04, 0x37
        /*0002*/ 	.short	(.L_22 - .L_21)
.L_21:
        /*0004*/ 	.word	0x00000082


	//----- nvinfo : EIATTR_KPARAM_INFO
	.align		4
.L_22:
        /*0008*/ 	.byte	0x04, 0x17
        /*000a*/ 	.short	(.L_24 - .L_23)
.L_23:
        /*000c*/ 	.word	0x00000000
        /*0010*/ 	.short	0x0004
        /*0012*/ 	.short	0x0020
        /*0014*/ 	.byte	0x00, 0xf0, 0x11, 0x00


	//----- nvinfo : EIATTR_KPARAM_INFO
	.align		4
.L_24:
        /*0018*/ 	.byte	0x04, 0x17
        /*001a*/ 	.short	(.L_26 - .L_25)
.L_25:
        /*001c*/ 	.word	0x00000000
        /*0020*/ 	.short	0x0003
        /*0022*/ 	.short	0x0018
        /*0024*/ 	.byte	0x00, 0xf5, 0x21, 0x00


	//----- nvinfo : EIATTR_KPARAM_INFO
	.align		4
.L_26:
        /*0028*/ 	.byte	0x04, 0x17
        /*002a*/ 	.short	(.L_28 - .L_27)
.L_27:
        /*002c*/ 	.word	0x00000000
        /*0030*/ 	.short	0x0002
        /*0032*/ 	.short	0x0010
        /*0034*/ 	.byte	0x00, 0xf5, 0x21, 0x00


	//----- nvinfo : EIATTR_KPARAM_INFO
	.align		4
.L_28:
        /*0038*/ 	.byte	0x04, 0x17
        /*003a*/ 	.short	(.L_30 - .L_29)
.L_29:
        /*003c*/ 	.word	0x00000000
        /*0040*/ 	.short	0x0001
        /*0042*/ 	.short	0x0008
        /*0044*/ 	.byte	0x00, 0xf5, 0x21, 0x00


	//----- nvinfo : EIATTR_KPARAM_INFO
	.align		4
.L_30:
        /*0048*/ 	.byte	0x04, 0x17
        /*004a*/ 	.short	(.L_32 - .L_31)
.L_31:
        /*004c*/ 	.word	0x00000000
        /*0050*/ 	.short	0x0000
        /*0052*/ 	.short	0x0000
        /*0054*/ 	.byte	0x00, 0xf5, 0x21, 0x00


	//----- nvinfo : EIATTR_SPARSE_MMA_MASK
	.align		4
.L_32:
        /*0058*/ 	.byte	0x03, 0x50
        /*005a*/ 	.short	0x0000


	//----- nvinfo : EIATTR_MAXREG_COUNT
	.align		4
        /*005c*/ 	.byte	0x03, 0x1b
        /*005e*/ 	.short	0x00ff


	//----- nvinfo : EIATTR_MERCURY_ISA_VERSION
	.align		4
        /*0060*/ 	.byte	0x03, 0x5f
        /*0062*/ 	.short	0x0101


	//----- nvinfo : EIATTR_VRC_CTA_INIT_COUNT
	.align		4
        /*0064*/ 	.byte	0x02, 0x4a
	.zero		1
	.zero		1


	//----- nvinfo : EIATTR_EXIT_INSTR_OFFSETS
	.align		4
        /*0068*/ 	.byte	0x04, 0x1c
        /*006a*/ 	.short	(.L_34 - .L_33)


	//   ....[0]....
.L_33:
        /*006c*/ 	.word	0x00000180


	//   ....[1]....
        /*0070*/ 	.word	0x00000290


	//----- nvinfo : EIATTR_CBANK_PARAM_SIZE
	.align		4
.L_34:
        /*0074*/ 	.byte	0x03, 0x19
        /*0076*/ 	.short	0x0024


	//----- nvinfo : EIATTR_PARAM_CBANK
	.align		4
        /*0078*/ 	.byte	0x04, 0x0a
        /*007a*/ 	.short	(.L_36 - .L_35)
	.align		4
.L_35:
        /*007c*/ 	.word	index@(.nv.constant0._Z8generateP17curandStateXORWOWPiS1_S1_i)
        /*0080*/ 	.short	0x0380
        /*0082*/ 	.short	0x0024


	//----- nvinfo : EIATTR_SW_WAR
	.align		4
.L_36:
        /*0084*/ 	.byte	0x04, 0x36
        /*0086*/ 	.short	(.L_38 - .L_37)
.L_37:
        /*0088*/ 	.word	0x00000008
.L_38:


//--------------------- .nv.info._Z12setup_kernelP17curandStateXORWOWm --------------------------
	.section	.nv.info._Z12setup_kernelP17curandStateXORWOWm,"",@"SHT_CUDA_INFO"
	.sectionflags	@""
	.align	4


	//----- nvinfo : EIATTR_CUDA_API_VERSION
	.align		4
        /*0000*/ 	.byte	0x04, 0x37
        /*0002*/ 	.short	(.L_40 - .L_39)
.L_39:
        /*0004*/ 	.word	0x00000082


	//----- nvinfo : EIATTR_KPARAM_INFO
	.align		4
.L_40:
        /*0008*/ 	.byte	0x04, 0x17
        /*000a*/ 	.short	(.L_42 - .L_41)
.L_41:
        /*000c*/ 	.word	0x00000000
        /*0010*/ 	.short	0x0001
        /*0012*/ 	.short	0x0008
        /*0014*/ 	.byte	0x00, 0xf0, 0x21, 0x00


	//----- nvinfo : EIATTR_KPARAM_INFO
	.align		4
.L_42:
        /*0018*/ 	.byte	0x04, 0x17
        /*001a*/ 	.short	(.L_44 - .L_43)
.L_43:
        /*001c*/ 	.word	0x00000000
        /*0020*/ 	.short	0x0000
        /*0022*/ 	.short	0x0000
        /*0024*/ 	.byte	0x00, 0xf5, 0x21, 0x00


	//----- nvinfo : EIATTR_SPARSE_MMA_MASK
	.align		4
.L_44:
        /*0028*/ 	.byte	0x03, 0x50
        /*002a*/ 	.short	0x0000


	//----- nvinfo : EIATTR_MAXREG_COUNT
	.align		4
        /*002c*/ 	.byte	0x03, 0x1b
        /*002e*/ 	.short	0x00ff


	//----- nvinfo : EIATTR_MERCURY_ISA_VERSION
	.align		4
        /*0030*/ 	.byte	0x03, 0x5f
        /*0032*/ 	.short	0x0101


	//----- nvinfo : EIATTR_VRC_CTA_INIT_COUNT
	.align		4
        /*0034*/ 	.byte	0x02, 0x4a
	.zero		1
	.zero		1


	//----- nvinfo : EIATTR_EXIT_INSTR_OFFSETS
	.align		4
        /*0038*/ 	.byte	0x04, 0x1c
        /*003a*/ 	.short	(.L_46 - .L_45)


	//   ....[0]....
.L_45:
        /*003c*/ 	.word	0x00000f20


	//----- nvinfo : EIATTR_CRS_STACK_SIZE
	.align		4
.L_46:
        /*0040*/ 	.byte	0x04, 0x1e
        /*0042*/ 	.short	(.L_48 - .L_47)
.L_47:
        /*0044*/ 	.word	0x00000000


	//----- nvinfo : EIATTR_CBANK_PARAM_SIZE
	.align		4
.L_48:
        /*0048*/ 	.byte	0x03, 0x19
        /*004a*/ 	.short	0x0010


	//----- nvinfo : EIATTR_PARAM_CBANK
	.align		4
        /*004c*/ 	.byte	0x04, 0x0a
        /*004e*/ 	.short	(.L_50 - .L_49)
	.align		4
.L_49:
        /*0050*/ 	.word	index@(.nv.constant0._Z12setup_kernelP17curandStateXORWOWm)
        /*0054*/ 	.short	0x0380
        /*0056*/ 	.short	0x0010


	//----- nvinfo : EIATTR_SW_WAR
	.align		4
.L_50:
        /*0058*/ 	.byte	0x04, 0x36
        /*005a*/ 	.short	(.L_52 - .L_51)
.L_51:
        /*005c*/ 	.word	0x00000008
.L_52:


//--------------------- .nv.callgraph             --------------------------
	.section	.nv.callgraph,"",@"SHT_CUDA_CALLGRAPH"
	.align	4
	.sectionentsize	8
	.align		4
        /*0000*/ 	.word	0x00000000
	.align		4
        /*0004*/ 	.word	0xffffffff
	.align		4
        /*0008*/ 	.word	0x00000000
	.align		4
        /*000c*/ 	.word	0xfffffffe
	.align		4
        /*0010*/ 	.word	0x00000000
	.align		4
        /*0014*/ 	.word	0xfffffffd
	.align		4
        /*0018*/ 	.word	0x00000000
	.align		4
        /*001c*/ 	.word	0xfffffffc


//--------------------- .nv.constant4             --------------------------
	.section	.nv.constant4,"a",@progbits
	.align	8
	.align		8
.nv.constant4:
        /*0000*/ 	.dword	precalc_xorwow_matrix
	.align		8
        /*0008*/ 	.dword	precalc_xorwow_offset_matrix
	.align		8
        /*0010*/ 	.dword	mrg32k3aM1
	.align		8
        /*0018*/ 	.dword	mrg32k3aM2
	.align		8
        /*0020*/ 	.dword	mrg32k3aM1SubSeq
	.align		8
        /*0028*/ 	.dword	mrg32k3aM2SubSeq
	.align		8
        /*0030*/ 	.dword	mrg32k3aM1Seq
	.align		8
        /*0038*/ 	.dword	mrg32k3aM2Seq


//--------------------- .nv.constant3             --------------------------
	.section	.nv.constant3,"a",@progbits
	.align	8
.nv.constant3:
	.type		__cr_lgamma_table,@object
	.size		__cr_lgamma_table,(.L_8 - __cr_lgamma_table)
__cr_lgamma_table:
        /*0000*/ 	.byte	0x00, 0x00, 0x00, 0x00, 0x00, 0x00, 0x00, 0x00, 0x00, 0x00, 0x00, 0x00, 0x00, 0x00, 0x00, 0x00
        /*0010*/ 	.byte	0xef, 0x39, 0xfa, 0xfe, 0x42, 0x2e, 0xe6, 0x3f, 0x02, 0x20, 0x2a, 0xfa, 0x0b, 0xab, 0xfc, 0x3f
        /*0020*/ 	.byte	0xf9, 0x2c, 0x92, 0x7c, 0xa7, 0x6c, 0x09, 0x40, 0xc9, 0x79, 0x44, 0x3c, 0x64, 0x26, 0x13, 0x40
        /*0030*/ 	.byte	0xca, 0x01, 0xcf, 0x3a, 0x27, 0x51, 0x1a, 0x40, 0x30, 0xcc, 0x2d, 0xf3, 0xe1, 0x0c, 0x21, 0x40
        /*0040*/ 	.byte	0x0d, 0xb7, 0xfc, 0x82, 0x8e, 0x35, 0x25, 0x40
.L_8:


//--------------------- .text._Z8generateP17curandStateXORWOWPiS1_S1_i --------------------------
	.section	.text._Z8generateP17curandStateXORWOWPiS1_S1_i,"ax",@progbits
	.align	128
        .global         _Z8generateP17curandStateXORWOWPiS1_S1_i
        .type           _Z8generateP17curandStateXORWOWPiS1_S1_i,@function
        .size           _Z8generateP17curandStateXORWOWPiS1_S1_i,(.L_x_10 - _Z8generateP17curandStateXORWOWPiS1_S1_i)
        .other          _Z8generateP17curandStateXORWOWPiS1_S1_i,@"STO_CUDA_ENTRY STV_DEFAULT"
_Z8generateP17curandStateXORWOWPiS1_S1_i:
.text._Z8generateP17curandStateXORWOWPiS1_S1_i:
[----:B------:R-:W-:Y:S01]  /*0000*/  LDC R1, c[0x0][0x37c] ;  /* 0x0000df00ff017b82 */ /* 0x000fe20000000800 */
[----:B------:R-:W0:Y:S07]  /*0010*/  S2R R0, SR_TID.X ;  /* 0x0000000000007919 */ /* 0x000e2e0000002100 */
[----:B------:R-:W0:Y:S01]  /*0020*/  LDC.64 R2, c[0x0][0x380] ;  /* 0x0000e000ff027b82 */ /* 0x000e220000000a00 */
[----:B------:R-:W1:Y:S01]  /*0030*/  LDCU.64 UR4, c[0x0][0x358] ;  /* 0x00006b00ff0477ac */ /* 0x000e620008000a00 */
[----:B------:R-:W2:Y:S01]  /*0040*/  LDCU UR6, c[0x0][0x3a0] ;  /* 0x00007400ff0677ac */ /* 0x000ea20008000800 */
[----:B0-----:R-:W-:-:S05]  /*0050*/  IMAD.WIDE.U32 R2, R0, 0x30, R2 ;  /* 0x0000003000027825 */ /* 0x001fca00078e0002 */
[----:B-1----:R-:W3:Y:S04]  /*0060*/  LDG.E.64 R4, desc[UR4][R2.64] ;  /* 0x0000000402047981 */ /* 0x002ee8000c1e1b00 */
[----:B------:R-:W4:Y:S04]  /*0070*/  LDG.E.64 R8, desc[UR4][R2.64+0x10] ;  /* 0x0000100402087981 */ /* 0x000f28000c1e1b00 */
[----:B------:R-:W5:Y:S01]  /*0080*/  LDG.E.64 R6, desc[UR4][R2.64+0x8] ;  /* 0x0000080402067981 */ /* 0x000f62000c1e1b00 */
[----:B--2---:R-:W-:Y:S02]  /*0090*/  ISETP.GE.AND P0, PT, R0, UR6, PT ;  /* 0x0000000600007c0c */ /* 0x004fe4000bf06270 */
[----:B---3--:R-:W-:-:S04]  /*00a0*/  SHF.R.U32.HI R10, RZ, 0x2, R5 ;  /* 0x00000002ff0a7819 */ /* 0x008fc80000011605 */
[----:B------:R-:W-:Y:S01]  /*00b0*/  LOP3.LUT R10, R10, R5, RZ, 0x3c, !PT ;  /* 0x000000050a0a7212 */ /* 0x000fe200078e3cff */
[----:B----4-:R-:W-:Y:S01]  /*00c0*/  IMAD.SHL.U32 R12, R9, 0x10, RZ ;  /* 0x00000010090c7824 */ /* 0x010fe200078e00ff */
[----:B-----5:R-:W-:-:S03]  /*00d0*/  MOV R11, R6 ;  /* 0x00000006000b7202 */ /* 0x020fc60000000f00 */
[----:B------:R-:W-:Y:S02]  /*00e0*/  IMAD.SHL.U32 R5, R10, 0x2, RZ ;  /* 0x000000020a057824 */ /* 0x000fe400078e00ff */
[----:B------:R-:W-:Y:S02]  /*00f0*/  IMAD.MOV.U32 R6, RZ, RZ, R7 ;  /* 0x000000ffff067224 */ /* 0x000fe400078e0007 */
[----:B------:R-:W-:Y:S01]  /*0100*/  IMAD.MOV.U32 R7, RZ, RZ, R8 ;  /* 0x000000ffff077224 */ /* 0x000fe200078e0008 */
[----:B------:R-:W-:Y:S01]  /*0110*/  LOP3.LUT R5, R9, R12, R5, 0x96, !PT ;  /* 0x0000000c09057212 */ /* 0x000fe200078e9605 */
[----:B------:R-:W-:-:S03]  /*0120*/  IMAD.MOV.U32 R12, RZ, RZ, R9 ;  /* 0x000000ffff0c7224 */ /* 0x000fc600078e0009 */
[----:B------:R-:W-:Y:S01]  /*0130*/  LOP3.LUT R13, R5, R10, RZ, 0x3c, !PT ;  /* 0x0000000a050d7212 */ /* 0x000fe200078e3cff */
[----:B------:R0:W-:Y:S01]  /*0140*/  STG.E.64 desc[UR4][R2.64+0x8], R6 ;  /* 0x0000080602007986 */ /* 0x0001e2000c101b04 */
[----:B------:R-:W-:-:S03]  /*0150*/  IADD3 R10, PT, PT, R4, 0x587c5, RZ ;  /* 0x000587c5040a7810 */ /* 0x000fc60007ffe0ff */
[----:B------:R0:W-:Y:S04]  /*0160*/  STG.E.64 desc[UR4][R2.64+0x10], R12 ;  /* 0x0000100c02007986 */ /* 0x0001e8000c101b04 */
[----:B------:R0:W-:Y:S01]  /*0170*/  STG.E.64 desc[UR4][R2.64], R10 ;  /* 0x0000000a02007986 */ /* 0x0001e2000c101b04 */
[----:B------:R-:W-:Y:S05]  /*0180*/  @P0 EXIT ;  /* 0x000000000000094d */ /* 0x000fea0003800000 */
[----:B0-----:R-:W0:Y:S08]  /*0190*/  LDC.64 R2, c[0x0][0x398] ;  /* 0x0000e600ff027b82 */ /* 0x001e300000000a00 */
[----:B------:R-:W1:Y:S01]  /*01a0*/  LDC.64 R4, c[0x0][0x390] ;  /* 0x0000e400ff047b82 */ /* 0x000e620000000a00 */
[----:B------:R-:W-:Y:S01]  /*01b0*/  IADD3 R10, PT, PT, R13, R10, RZ ;  /* 0x0000000a0d0a7210 */ /* 0x000fe20007ffe0ff */
[----:B------:R-:W-:-:S06]  /*01c0*/  IMAD.MOV.U32 R11, RZ, RZ, 0x2f800000 ;  /* 0x2f800000ff0b7424 */ /* 0x000fcc00078e00ff */
[----:B------:R-:W2:Y:S01]  /*01d0*/  LDC.64 R6, c[0x0][0x388] ;  /* 0x0000e200ff067b82 */ /* 0x000ea20000000a00 */
[----:B0-----:R-:W3:Y:S04]  /*01e0*/  LDG.E R2, desc[UR4][R2.64] ;  /* 0x0000000402027981 */ /* 0x001ee8000c1e1900 */
[----:B-1----:R-:W4:Y:S01]  /*01f0*/  LDG.E R5, desc[UR4][R4.64] ;  /* 0x0000000404057981 */ /* 0x002f22000c1e1900 */
[----:B------:R-:W-:-:S05]  /*0200*/  I2FP.F32.U32 R10, R10 ;  /* 0x0000000a000a7245 */ /* 0x000fca0000201000 */
[----:B------:R-:W-:Y:S01]  /*0210*/  FFMA R10, R10, R11, 1.1641532182693481445e-10 ;  /* 0x2f0000000a0a7423 */ /* 0x000fe2000000000b */
[----:B---3--:R-:W-:Y:S02]  /*0220*/  I2FP.F32.S32 R9, R2 ;  /* 0x0000000200097245 */ /* 0x008fe40000201400 */
[----:B----4-:R-:W-:Y:S01]  /*0230*/  IADD3 R8, PT, PT, -R2, R5, RZ ;  /* 0x0000000502087210 */ /* 0x010fe20007ffe1ff */
[----:B--2---:R-:W-:-:S03]  /*0240*/  IMAD.WIDE.U32 R2, R0, 0x4, R6 ;  /* 0x0000000400027825 */ /* 0x004fc600078e0006 */
[----:B------:R-:W-:-:S05]  /*0250*/  I2FP.F32.S32 R8, R8 ;  /* 0x0000000800087245 */ /* 0x000fca0000201400 */
[----:B------:R-:W-:-:S04]  /*0260*/  FFMA R8, R10, R8, R9 ;  /* 0x000000080a087223 */ /* 0x000fc80000000009 */
[----:B------:R-:W0:Y:S02]  /*0270*/  F2I.TRUNC.NTZ R9, R8 ;  /* 0x0000000800097305 */ /* 0x000e24000020f100 */
[----:B0-----:R-:W-:Y:S01]  /*0280*/  STG.E desc[UR4][R2.64], R9 ;  /* 0x0000000902007986 */ /* 0x001fe2000c101904 */
[----:B------:R-:W-:Y:S05]  /*0290*/  EXIT ;  /* 0x000000000000794d */ /* 0x000fea0003800000 */
.L_x_0:
[----:B------:R-:W-:-:S00]  /*02a0*/  BRA `(.L_x_0) ;  /* 0xfffffffc00fc7947 */ /* 0x000fc0000383ffff */
[----:B------:R-:W-:-:S00]  /*02b0*/  NOP ;  /* 0x0000000000007918 */ /* 0x000fc00000000000 */
        /* <DEDUP_REMOVED lines=12> */
.L_x_10:


//--------------------- .text._Z12setup_kernelP17curandStateXORWOWm --------------------------
	.section	.text._Z12setup_kernelP17curandStateXORWOWm,"ax",@progbits
	.align	128
        .global         _Z12setup_kernelP17curandStateXORWOWm
        .type           _Z12setup_kernelP17curandStateXORWOWm,@function
        .size           _Z12setup_kernelP17curandStateXORWOWm,(.L_x_11 - _Z12setup_kernelP17curandStateXORWOWm)
        .other          _Z12setup_kernelP17curandStateXORWOWm,@"STO_CUDA_ENTRY STV_DEFAULT"
_Z12setup_kernelP17curandStateXORWOWm:
.text._Z12setup_kernelP17curandStateXORWOWm:
[----:B------:R-:W-:Y:S08]  /*0000*/  LDC R1, c[0x0][0x37c] ;  /* 0x0000df00ff017b82 */ /* 0x000ff00000000800 */
[----:B------:R-:W0:Y:S01]  /*0010*/  LDC.64 R4, c[0x0][0x388] ;  /* 0x0000e200ff047b82 */ /* 0x000e220000000a00 */
[----:B------:R-:W1:Y:S01]  /*0020*/  S2R R13, SR_TID.X ;  /* 0x00000000000d7919 */ /* 0x000e620000002100 */
[----:B------:R-:W2:Y:S01]  /*0030*/  LDCU.64 UR4, c[0x0][0x358] ;  /* 0x00006b00ff0477ac */ /* 0x000ea20008000a00 */
[----:B------:R-:W-:Y:S05]  /*0040*/  BSSY.RECONVERGENT B0, `(.L_x_1) ;  /* 0x00000e7000007945 */ /* 0x000fea0003800200 */
[----:B------:R-:W1:Y:S01]  /*0050*/  LDC.64 R2, c[0x0][0x380] ;  /* 0x0000e000ff027b82 */ /* 0x000e620000000a00 */
[----:B0-----:R-:W-:-:S02]  /*0060*/  LOP3.LUT R0, R4, 0xaad26b49, RZ, 0x3c, !PT ;  /* 0xaad26b4904007812 */ /* 0x001fc400078e3cff */
[----:B------:R-:W-:-:S03]  /*0070*/  LOP3.LUT R4, R5, 0xf7dcefdd, RZ, 0x3c, !PT ;  /* 0xf7dcefdd05047812 */ /* 0x000fc600078e3cff */
[----:B------:R-:W-:Y:S02]  /*0080*/  IMAD R0, R0, 0x4182bed5, RZ ;  /* 0x4182bed500007824 */ /* 0x000fe400078e02ff */
[----:B------:R-:W-:Y:S02]  /*0090*/  IMAD R5, R4, -0x658354e5, RZ ;  /* 0x9a7cab1b04057824 */ /* 0x000fe400078e02ff */
[----:B-1----:R-:W-:Y:S01]  /*00a0*/  IMAD.WIDE.U32 R2, R13, 0x30, R2 ;  /* 0x000000300d027825 */ /* 0x002fe200078e0002 */
[C---:B------:R-:W-:Y:S02]  /*00b0*/  LOP3.LUT R8, R0.reuse, 0x159a55e5, RZ, 0x3c, !PT ;  /* 0x159a55e500087812 */ /* 0x040fe400078e3cff */
[C---:B------:R-:W-:Y:S01]  /*00c0*/  IADD3 R6, PT, PT, R0.reuse, 0x64f0c9, R5 ;  /* 0x0064f0c900067810 */ /* 0x040fe20007ffe005 */
[C---:B------:R-:W-:Y:S01]  /*00d0*/  VIADD R7, R0.reuse, 0x75bcd15 ;  /* 0x075bcd1500077836 */ /* 0x040fe20000000000 */
[----:B------:R-:W-:Y:S01]  /*00e0*/  LOP3.LUT R10, R5, 0x5491333, RZ, 0x3c, !PT ;  /* 0x05491333050a7812 */ /* 0x000fe200078e3cff */
[----:B------:R-:W-:Y:S01]  /*00f0*/  VIADD R11, R0, 0x583f19 ;  /* 0x00583f19000b7836 */ /* 0x000fe20000000000 */
[----:B------:R-:W-:Y:S01]  /*0100*/  ISETP.NE.AND P0, PT, R13, RZ, PT ;  /* 0x000000ff0d00720c */ /* 0x000fe20003f05270 */
[----:B------:R-:W-:Y:S01]  /*0110*/  VIADD R9, R5, 0x1f123bb5 ;  /* 0x1f123bb505097836 */ /* 0x000fe20000000000 */
[----:B--2---:R0:W-:Y:S04]  /*0120*/  STG.E.64 desc[UR4][R2.64], R6 ;  /* 0x0000000602007986 */ /* 0x0041e8000c101b04 */
[----:B------:R0:W-:Y:S04]  /*0130*/  STG.E.64 desc[UR4][R2.64+0x8], R8 ;  /* 0x0000080802007986 */ /* 0x0001e8000c101b04 */
[----:B------:R0:W-:Y:S03]  /*0140*/  STG.E.64 desc[UR4][R2.64+0x10], R10 ;  /* 0x0000100a02007986 */ /* 0x0001e6000c101b04 */
[----:B------:R-:W-:Y:S05]  /*0150*/  @!P0 BRA `(.L_x_2) ;  /* 0x0000000c00548947 */ /* 0x000fea0003800000 */
[----:B------:R-:W-:Y:S01]  /*0160*/  IMAD.MOV.U32 R0, RZ, RZ, R13 ;  /* 0x000000ffff007224 */ /* 0x000fe200078e000d */
[----:B0-----:R-:W-:-:S07]  /*0170*/  CS2R R10, SRZ ;  /* 0x00000000000a7805 */ /* 0x001fce000001ff00 */
.L_x_8:
[----:B0-----:R-:W-:Y:S01]  /*0180*/  LOP3.LUT R2, R0, 0x3, RZ, 0xc0, !PT ;  /* 0x0000000300027812 */ /* 0x001fe200078ec0ff */
[----:B------:R-:W-:Y:S03]  /*0190*/  BSSY.RECONVERGENT B1, `(.L_x_3) ;  /* 0x00000cb000017945 */ /* 0x000fe60003800200 */
[----:B------:R-:W-:-:S04]  /*01a0*/  ISETP.NE.U32.AND P0, PT, R2, RZ, PT ;  /* 0x000000ff0200720c */ /* 0x000fc80003f05070 */
[----:B------:R-:W-:-:S13]  /*01b0*/  ISETP.NE.AND.EX P0, PT, RZ, RZ, PT, P0 ;  /* 0x000000ffff00720c */ /* 0x000fda0003f05300 */
[----:B------:R-:W-:Y:S05]  /*01c0*/  @!P0 BRA `(.L_x_4) ;  /* 0x0000000c001c8947 */ /* 0x000fea0003800000 */
[----:B------:R-:W0:Y:S01]  /*01d0*/  LDC.64 R6, c[0x4][RZ] ;  /* 0x01000000ff067b82 */ /* 0x000e220000000a00 */
[----:B------:R-:W-:Y:S02]  /*01e0*/  IMAD.MOV.U32 R12, RZ, RZ, RZ ;  /* 0x000000ffff0c7224 */ /* 0x000fe400078e00ff */
[----:B0-----:R-:W-:-:S07]  /*01f0*/  IMAD.WIDE.U32 R6, R10, 0xc80, R6 ;  /* 0x00000c800a067825 */ /* 0x001fce00078e0006 */
.L_x_7:
[----:B0-----:R-:W-:Y:S01]  /*0200*/  IMAD.MOV.U32 R13, RZ, RZ, RZ ;  /* 0x000000ffff0d7224 */ /* 0x001fe200078e00ff */
[----:B------:R-:W-:Y:S01]  /*0210*/  CS2R R2, SRZ ;  /* 0x0000000000027805 */ /* 0x000fe2000001ff00 */
[----:B------:R-:W-:Y:S01]  /*0220*/  IMAD.MOV.U32 R15, RZ, RZ, RZ ;  /* 0x000000ffff0f7224 */ /* 0x000fe200078e00ff */
[----:B------:R-:W-:-:S07]  /*0230*/  CS2R R4, SRZ ;  /* 0x0000000000047805 */ /* 0x000fce000001ff00 */
.L_x_6:
[----:B------:R-:W0:Y:S01]  /*0240*/  S2R R14, SR_TID.X ;  /* 0x00000000000e7919 */ /* 0x000e220000002100 */
[----:B------:R-:W0:Y:S02]  /*0250*/  LDC.64 R8, c[0x0][0x380] ;  /* 0x0000e000ff087b82 */ /* 0x000e240000000a00 */
[----:B0-----:R-:W-:-:S04]  /*0260*/  IMAD.WIDE.U32 R8, R14, 0x30, R8 ;  /* 0x000000300e087825 */ /* 0x001fc800078e0008 */
[----:B------:R-:W-:-:S05]  /*0270*/  IMAD.WIDE.U32 R8, R15, 0x4, R8 ;  /* 0x000000040f087825 */ /* 0x000fca00078e0008 */
[----:B------:R0:W5:Y:S01]  /*0280*/  LDG.E R16, desc[UR4][R8.64+0x4] ;  /* 0x0000040408107981 */ /* 0x000162000c1e1900 */
[----:B------:R-:W-:-:S07]  /*0290*/  IMAD.MOV.U32 R17, RZ, RZ, RZ ;  /* 0x000000ffff117224 */ /* 0x000fce00078e00ff */
.L_x_5:
[----:B-----5:R-:W-:Y:S01]  /*02a0*/  SHF.R.U32.HI R24, RZ, R17, R16 ;  /* 0x00000011ff187219 */ /* 0x020fe20000011610 */
[----:B0-----:R-:W-:-:S03]  /*02b0*/  IMAD.SHL.U32 R8, R15, 0x20, RZ ;  /* 0x000000200f087824 */ /* 0x001fc600078e00ff */
[----:B------:R-:W-:Y:S01]  /*02c0*/  LOP3.LUT R9, R24, 0x1, RZ, 0xc0, !PT ;  /* 0x0000000118097812 */ /* 0x000fe200078ec0ff */
[----:B------:R-:W-:-:S03]  /*02d0*/  IMAD.IADD R8, R8, 0x1, R17 ;  /* 0x0000000108087824 */ /* 0x000fc600078e0211 */
[----:B------:R-:W-:Y:S01]  /*02e0*/  ISETP.NE.U32.AND P0, PT, R9, 0x1, PT ;  /* 0x000000010900780c */ /* 0x000fe20003f05070 */
[----:B------:R-:W-:-:S03]  /*02f0*/  IMAD R9, R8, 0x5, RZ ;  /* 0x0000000508097824 */ /* 0x000fc600078e02ff */
[----:B------:R-:W-:Y:S01]  /*0300*/  R2P PR, R24, 0x7e ;  /* 0x0000007e18007804 */ /* 0x000fe20000000000 */
[----:B------:R-:W-:-:S08]  /*0310*/  IMAD.WIDE.U32 R8, R9, 0x4, R6 ;  /* 0x0000000409087825 */ /* 0x000fd000078e0006 */
[----:B------:R-:W2:Y:S04]  /*0320*/  @!P0 LDG.E R18, desc[UR4][R8.64] ;  /* 0x0000000408128981 */ /* 0x000ea8000c1e1900 */
[----:B------:R-:W3:Y:S04]  /*0330*/  @P1 LDG.E R22, desc[UR4][R8.64+0x14] ;  /* 0x0000140408161981 */ /* 0x000ee8000c1e1900 */
[----:B------:R-:W4:Y:S04]  /*0340*/  @!P0 LDG.E R20, desc[UR4][R8.64+0x10] ;  /* 0x0000100408148981 */ /* 0x000f28000c1e1900 */
[----:B------:R-:W4:Y:S04]  /*0350*/  @P2 LDG.E R28, desc[UR4][R8.64+0x28] ;  /* 0x00002804081c2981 */ /* 0x000f28000c1e1900 */
[----:B------:R-:W4:Y:S04]  /*0360*/  @P1 LDG.E R26, desc[UR4][R8.64+0x24] ;  /* 0x00002404081a1981 */ /* 0x000f28000c1e1900 */
[----:B------:R-:W4:Y:S04]  /*0370*/  @P3 LDG.E R21, desc[UR4][R8.64+0x3c] ;  /* 0x00003c0408153981 */ /* 0x000f28000c1e1900 */
[----:B------:R-:W4:Y:S04]  /*0380*/  @P2 LDG.E R19, desc[UR4][R8.64+0x38] ;  /* 0x0000380408132981 */ /* 0x000f28000c1e1900 */
[----:B------:R-:W4:Y:S04]  /*0390*/  @P4 LDG.E R23, desc[UR4][R8.64+0x50] ;  /* 0x0000500408174981 */ /* 0x000f28000c1e1900 */
[----:B------:R-:W4:Y:S01]  /*03a0*/  @P1 LDG.E R25, desc[UR4][R8.64+0x20] ;  /* 0x0000200408191981 */ /* 0x000f22000c1e1900 */
[----:B--2---:R-:W-:-:S03]  /*03b0*/  @!P0 LOP3.LUT R13, R13, R18, RZ, 0x3c, !PT ;  /* 0x000000120d0d8212 */ /* 0x004fc600078e3cff */
[----:B------:R-:W2:Y:S01]  /*03c0*/  @!P0 LDG.E R18, desc[UR4][R8.64+0x8] ;  /* 0x0000080408128981 */ /* 0x000ea2000c1e1900 */
[----:B---3--:R-:W-:-:S03]  /*03d0*/  @P1 LOP3.LUT R13, R13, R22, RZ, 0x3c, !PT ;  /* 0x000000160d0d1212 */ /* 0x008fc600078e3cff */
[----:B------:R-:W3:Y:S01]  /*03e0*/  @P3 LDG.E R22, desc[UR4][R8.64+0x4c] ;  /* 0x00004c0408163981 */ /* 0x000ee2000c1e1900 */
[----:B----4-:R-:W-:-:S03]  /*03f0*/  @!P0 LOP3.LUT R3, R3, R20, RZ, 0x3c, !PT ;  /* 0x0000001403038212 */ /* 0x010fc600078e3cff */
[----:B------:R-:W4:Y:S01]  /*0400*/  @P1 LDG.E R20, desc[UR4][R8.64+0x1c] ;  /* 0x00001c0408141981 */ /* 0x000f22000c1e1900 */
[----:B------:R-:W-:Y:S02]  /*0410*/  @P2 LOP3.LUT R13, R13, R28, RZ, 0x3c, !PT ;  /* 0x0000001c0d0d2212 */ /* 0x000fe400078e3cff */
[----:B------:R-:W-:Y:S02]  /*0420*/  @P1 LOP3.LUT R3, R3, R26, RZ, 0x3c, !PT ;  /* 0x0000001a03031212 */ /* 0x000fe400078e3cff */
[----:B------:R-:W4:Y:S01]  /*0430*/  @P5 LDG.E R26, desc[UR4][R8.64+0x64] ;  /* 0x00006404081a5981 */ /* 0x000f22000c1e1900 */
[----:B------:R-:W-:-:S03]  /*0440*/  @P3 LOP3.LUT R13, R13, R21, RZ, 0x3c, !PT ;  /* 0x000000150d0d3212 */ /* 0x000fc600078e3cff */
[----:B------:R-:W4:Y:S01]  /*0450*/  @!P0 LDG.E R21, desc[UR4][R8.64+0xc] ;  /* 0x00000c0408158981 */ /* 0x000f22000c1e1900 */
[----:B------:R-:W-:-:S03]  /*0460*/  @P2 LOP3.LUT R3, R3, R19, RZ, 0x3c, !PT ;  /* 0x0000001303032212 */ /* 0x000fc600078e3cff */
[----:B------:R-:W4:Y:S01]  /*0470*/  @!P0 LDG.E R19, desc[UR4][R8.64+0x4] ;  /* 0x0000040408138981 */ /* 0x000f22000c1e1900 */
[----:B------:R-:W-:-:S03]  /*0480*/  @P4 LOP3.LUT R13, R13, R23, RZ, 0x3c, !PT ;  /* 0x000000170d0d4212 */ /* 0x000fc600078e3cff */
[----:B------:R-:W4:Y:S01]  /*0490*/  @P1 LDG.E R23, desc[UR4][R8.64+0x18] ;  /* 0x0000180408171981 */ /* 0x000f22000c1e1900 */
[----:B--2---:R-:W-:-:S03]  /*04a0*/  @!P0 LOP3.LUT R5, R5, R18, RZ, 0x3c, !PT ;  /* 0x0000001205058212 */ /* 0x004fc600078e3cff */
[----:B------:R-:W2:Y:S01]  /*04b0*/  @P2 LDG.E R18, desc[UR4][R8.64+0x30] ;  /* 0x0000300408122981 */ /* 0x000ea2000c1e1900 */
[----:B---3--:R-:W-:-:S03]  /*04c0*/  @P3 LOP3.LUT R3, R3, R22, RZ, 0x3c, !PT ;  /* 0x0000001603033212 */ /* 0x008fc600078e3cff */
[----:B------:R-:W3:Y:S01]  /*04d0*/  @P4 LDG.E R22, desc[UR4][R8.64+0x60] ;  /* 0x0000600408164981 */ /* 0x000ee2000c1e1900 */
[----:B----4-:R-:W-:-:S03]  /*04e0*/  @P1 LOP3.LUT R5, R5, R20, RZ, 0x3c, !PT ;  /* 0x0000001405051212 */ /* 0x010fc600078e3cff */
[----:B------:R-:W4:Y:S01]  /*04f0*/  @P3 LDG.E R20, desc[UR4][R8.64+0x44] ;  /* 0x0000440408143981 */ /* 0x000f22000c1e1900 */
[----:B------:R-:W-:-:S03]  /*0500*/  @P5 LOP3.LUT R13, R13, R26, RZ, 0x3c, !PT ;  /* 0x0000001a0d0d5212 */ /* 0x000fc600078e3cff */
[----:B------:R-:W4:Y:S01]  /*0510*/  @P6 LDG.E R26, desc[UR4][R8.64+0x78] ;  /* 0x00007804081a6981 */ /* 0x000f22000c1e1900 */
[----:B------:R-:W-:-:S03]  /*0520*/  @!P0 LOP3.LUT R2, R2, R21, RZ, 0x3c, !PT ;  /* 0x0000001502028212 */ /* 0x000fc600078e3cff */
[----:B------:R-:W4:Y:S01]  /*0530*/  @P2 LDG.E R21, desc[UR4][R8.64+0x34] ;  /* 0x0000340408152981 */ /* 0x000f22000c1e1900 */
[----:B------:R-:W-:-:S03]  /*0540*/  @!P0 LOP3.LUT R4, R4, R19, RZ, 0x3c, !PT ;  /* 0x0000001304048212 */ /* 0x000fc600078e3cff */
[----:B------:R-:W4:Y:S01]  /*0550*/  @P2 LDG.E R19, desc[UR4][R8.64+0x2c] ;  /* 0x00002c0408132981 */ /* 0x000f22000c1e1900 */
[----:B------:R-:W-:Y:S02]  /*0560*/  @P1 LOP3.LUT R2, R2, R25, RZ, 0x3c, !PT ;  /* 0x0000001902021212 */ /* 0x000fe400078e3cff */
[----:B------:R-:W-:Y:S01]  /*0570*/  @P1 LOP3.LUT R4, R4, R23, RZ, 0x3c, !PT ;  /* 0x0000001704041212 */ /* 0x000fe200078e3cff */
[----:B------:R-:W4:Y:S04]  /*0580*/  @P3 LDG.E R25, desc[UR4][R8.64+0x48] ;  /* 0x0000480408193981 */ /* 0x000f28000c1e1900 */
[----:B------:R-:W4:Y:S01]  /*0590*/  @P3 LDG.E R23, desc[UR4][R8.64+0x40] ;  /* 0x0000400408173981 */ /* 0x000f22000c1e1900 */
[----:B------:R-:W-:Y:S02]  /*05a0*/  LOP3.LUT P0, RZ, R24, 0x80, RZ, 0xc0, !PT ;  /* 0x0000008018ff7812 */ /* 0x000fe4000780c0ff */
[----:B--2---:R-:W-:-:S02]  /*05b0*/  @P2 LOP3.LUT R5, R5, R18, RZ, 0x3c, !PT ;  /* 0x0000001205052212 */ /* 0x004fc400078e3cff */
[----:B------:R-:W2:Y:S01]  /*05c0*/  @P4 LDG.E R18, desc[UR4][R8.64+0x58] ;  /* 0x0000580408124981 */ /* 0x000ea2000c1e1900 */
[----:B---3--:R-:W-:-:S03]  /*05d0*/  @P4 LOP3.LUT R3, R3, R22, RZ, 0x3c, !PT ;  /* 0x0000001603034212 */ /* 0x008fc600078e3cff */
[----:B------:R-:W3:Y:S01]  /*05e0*/  @P5 LDG.E R22, desc[UR4][R8.64+0x74] ;  /* 0x0000740408165981 */ /* 0x000ee2000c1e1900 */
[----:B----4-:R-:W-:-:S03]  /*05f0*/  @P3 LOP3.LUT R5, R5, R20, RZ, 0x3c, !PT ;  /* 0x0000001405053212 */ /* 0x010fc600078e3cff */
[----:B------:R-:W4:Y:S01]  /*0600*/  @P5 LDG.E R20, desc[UR4][R8.64+0x6c] ;  /* 0x00006c0408145981 */ /* 0x000f22000c1e1900 */
[----:B------:R-:W-:-:S03]  /*0610*/  @P6 LOP3.LUT R13, R13, R26, RZ, 0x3c, !PT ;  /* 0x0000001a0d0d6212 */ /* 0x000fc600078e3cff */
        /* <DEDUP_REMOVED lines=9> */
[----:B--2---:R-:W-:-:S03]  /*06b0*/  @P4 LOP3.LUT R5, R5, R18, RZ, 0x3c, !PT ;  /* 0x0000001205054212 */ /* 0x004fc600078e3cff */
        /* <DEDUP_REMOVED lines=15> */
[----:B--2---:R-:W-:-:S04]  /*07b0*/  @P6 LOP3.LUT R5, R5, R18, RZ, 0x3c, !PT ;  /* 0x0000001205056212 */ /* 0x004fc800078e3cff */
[----:B---3--:R-:W-:Y:S02]  /*07c0*/  @P0 LOP3.LUT R5, R5, R22, RZ, 0x3c, !PT ;  /* 0x0000001605050212 */ /* 0x008fe400078e3cff */
[----:B----4-:R-:W-:-:S04]  /*07d0*/  @P6 LOP3.LUT R3, R3, R20, RZ, 0x3c, !PT ;  /* 0x0000001403036212 */ /* 0x010fc800078e3cff */
[----:B------:R-:W-:Y:S02]  /*07e0*/  @P0 LOP3.LUT R3, R3, R26, RZ, 0x3c, !PT ;  /* 0x0000001a03030212 */ /* 0x000fe400078e3cff */
[----:B------:R-:W-:Y:S02]  /*07f0*/  @P6 LOP3.LUT R2, R2, R21, RZ, 0x3c, !PT ;  /* 0x0000001502026212 */ /* 0x000fe400078e3cff */
[----:B------:R-:W-:Y:S02]  /*0800*/  @P6 LOP3.LUT R4, R4, R19, RZ, 0x3c, !PT ;  /* 0x0000001304046212 */ /* 0x000fe400078e3cff */
[----:B------:R-:W-:Y:S02]  /*0810*/  @P0 LOP3.LUT R2, R2, R25, RZ, 0x3c, !PT ;  /* 0x0000001902020212 */ /* 0x000fe400078e3cff */
[----:B------:R-:W-:Y:S02]  /*0820*/  @P0 LOP3.LUT R4, R4, R23, RZ, 0x3c, !PT ;  /* 0x0000001704040212 */ /* 0x000fe400078e3cff */
[----:B------:R-:W-:-:S13]  /*0830*/  R2P PR, R24.B1, 0x7f ;  /* 0x0000007f18007804 */ /* 0x000fda0000001000 */
[----:B------:R-:W2:Y:S04]  /*0840*/  @P0 LDG.E R18, desc[UR4][R8.64+0xa0] ;  /* 0x0000a00408120981 */ /* 0x000ea8000c1e1900 */
[----:B------:R-:W3:Y:S04]  /*0850*/  @P1 LDG.E R20, desc[UR4][R8.64+0xb4] ;  /* 0x0000b40408141981 */ /* 0x000ee8000c1e1900 */
[----:B------:R-:W4:Y:S04]  /*0860*/  @P2 LDG.E R26, desc[UR4][R8.64+0xc8] ;  /* 0x0000c804081a2981 */ /* 0x000f28000c1e1900 */
[----:B------:R-:W4:Y:S04]  /*0870*/  @P3 LDG.E R28, desc[UR4][R8.64+0xdc] ;  /* 0x0000dc04081c3981 */ /* 0x000f28000c1e1900 */
[----:B------:R-:W4:Y:S04]  /*0880*/  @P0 LDG.E R19, desc[UR4][R8.64+0xa4] ;  /* 0x0000a40408130981 */ /* 0x000f28000c1e1900 */
[----:B------:R-:W4:Y:S04]  /*0890*/  @P0 LDG.E R22, desc[UR4][R8.64+0xb0] ;  /* 0x0000b00408160981 */ /* 0x000f28000c1e1900 */
[----:B------:R-:W4:Y:S04]  /*08a0*/  @P4 LDG.E R25, desc[UR4][R8.64+0xf0] ;  /* 0x0000f00408194981 */ /* 0x000f28000c1e1900 */
[----:B------:R-:W4:Y:S04]  /*08b0*/  @P0 LDG.E R21, desc[UR4][R8.64+0xac] ;  /* 0x0000ac0408150981 */ /* 0x000f28000c1e1900 */
[----:B------:R-:W4:Y:S01]  /*08c0*/  @P1 LDG.E R23, desc[UR4][R8.64+0xb8] ;  /* 0x0000b80408171981 */ /* 0x000f22000c1e1900 */
[----:B--2---:R-:W-:-:S03]  /*08d0*/  @P0 LOP3.LUT R13, R13, R18, RZ, 0x3c, !PT ;  /* 0x000000120d0d0212 */ /* 0x004fc600078e3cff */
[----:B------:R-:W2:Y:S01]  /*08e0*/  @P1 LDG.E R18, desc[UR4][R8.64+0xbc] ;  /* 0x0000bc0408121981 */ /* 0x000ea2000c1e1900 */
[----:B---3--:R-:W-:-:S03]  /*08f0*/  @P1 LOP3.LUT R13, R13, R20, RZ, 0x3c, !PT ;  /* 0x000000140d0d1212 */ /* 0x008fc600078e3cff */
[----:B------:R-:W3:Y:S01]  /*0900*/  @P0 LDG.E R20, desc[UR4][R8.64+0xa8] ;  /* 0x0000a80408140981 */ /* 0x000ee2000c1e1900 */
[----:B----4-:R-:W-:-:S03]  /*0910*/  @P2 LOP3.LUT R13, R13, R26, RZ, 0x3c, !PT ;  /* 0x0000001a0d0d2212 */ /* 0x010fc600078e3cff */
[----:B------:R-:W4:Y:S01]  /*0920*/  @P5 LDG.E R26, desc[UR4][R8.64+0x104] ;  /* 0x00010404081a5981 */ /* 0x000f22000c1e1900 */
[----:B------:R-:W-:Y:S02]  /*0930*/  @P3 LOP3.LUT R13, R13, R28, RZ, 0x3c, !PT ;  /* 0x0000001c0d0d3212 */ /* 0x000fe400078e3cff */
[----:B------:R-:W-:Y:S02]  /*0940*/  @P0 LOP3.LUT R4, R4, R19, RZ, 0x3c, !PT ;  /* 0x0000001304040212 */ /* 0x000fe400078e3cff */
        /* <DEDUP_REMOVED lines=9> */
[----:B---3--:R-:W-:-:S03]  /*09e0*/  @P0 LOP3.LUT R5, R5, R20, RZ, 0x3c, !PT ;  /* 0x0000001405050212 */ /* 0x008fc600078e3cff */
[----:B------:R-:W3:Y:S01]  /*09f0*/  @P1 LDG.E R20, desc[UR4][R8.64+0xc4] ;  /* 0x0000c40408141981 */ /* 0x000ee2000c1e1900 */
[----:B--2---:R-:W-:-:S03]  /*0a00*/  @P1 LOP3.LUT R5, R5, R18, RZ, 0x3c, !PT ;  /* 0x0000001205051212 */ /* 0x004fc600078e3cff */
[----:B------:R-:W2:Y:S01]  /*0a10*/  @P3 LDG.E R18, desc[UR4][R8.64+0xe4] ;  /* 0x0000e40408123981 */ /* 0x000ea2000c1e1900 */
[----:B------:R-:W-:Y:S02]  /*0a20*/  LOP3.LUT P0, RZ, R24, 0x8000, RZ, 0xc0, !PT ;  /* 0x0000800018ff7812 */ /* 0x000fe4000780c0ff */
[----:B----4-:R-:W-:Y:S01]  /*0a30*/  @P5 LOP3.LUT R13, R13, R26, RZ, 0x3c, !PT ;  /* 0x0000001a0d0d5212 */ /* 0x010fe200078e3cff */
[----:B------:R-:W4:Y:S04]  /*0a40*/  @P2 LDG.E R24, desc[UR4][R8.64+0xd8] ;  /* 0x0000d80408182981 */ /* 0x000f28000c1e1900 */
[----:B------:R-:W4:Y:S01]  /*0a50*/  @P6 LDG.E R26, desc[UR4][R8.64+0x118] ;  /* 0x00011804081a6981 */ /* 0x000f22000c1e1900 */
[----:B------:R-:W-:Y:S02]  /*0a60*/  @P1 LOP3.LUT R2, R2, R19, RZ, 0x3c, !PT ;  /* 0x0000001302021212 */ /* 0x000fe400078e3cff */
[----:B------:R-:W-:Y:S01]  /*0a70*/  @P2 LOP3.LUT R5, R5, R22, RZ, 0x3c, !PT ;  /* 0x0000001605052212 */ /* 0x000fe200078e3cff */
[----:B------:R-:W4:Y:S04]  /*0a80*/  @P3 LDG.E R19, desc[UR4][R8.64+0xe8] ;  /* 0x0000e80408133981 */ /* 0x000f28000c1e1900 */
[----:B------:R-:W4:Y:S01]  /*0a90*/  @P4 LDG.E R22, desc[UR4][R8.64+0xf8] ;  /* 0x0000f80408164981 */ /* 0x000f22000c1e1900 */
[----:B------:R-:W-:-:S03]  /*0aa0*/  @P2 LOP3.LUT R4, R4, R21, RZ, 0x3c, !PT ;  /* 0x0000001504042212 */ /* 0x000fc600078e3cff */
[----:B------:R-:W4:Y:S01]  /*0ab0*/  @P4 LDG.E R21, desc[UR4][R8.64+0xf4] ;  /* 0x0000f40408154981 */ /* 0x000f22000c1e1900 */
[----:B------:R-:W-:-:S03]  /*0ac0*/  @P2 LOP3.LUT R2, R2, R23, RZ, 0x3c, !PT ;  /* 0x0000001702022212 */ /* 0x000fc600078e3cff */
[----:B------:R-:W4:Y:S01]  /*0ad0*/  @P4 LDG.E R23, desc[UR4][R8.64+0xfc] ;  /* 0x0000fc0408174981 */ /* 0x000f22000c1e1900 */
[----:B------:R-:W-:-:S03]  /*0ae0*/  @P3 LOP3.LUT R4, R4, R25, RZ, 0x3c, !PT ;  /* 0x0000001904043212 */ /* 0x000fc600078e3cff */
[----:B------:R-:W4:Y:S04]  /*0af0*/  @P5 LDG.E R25, desc[UR4][R8.64+0x108] ;  /* 0x0001080408195981 */ /* 0x000f28000c1e1900 */
[----:B------:R-:W4:Y:S01]  /*0b00*/  @P0 LDG.E R27, desc[UR4][R8.64+0x138] ;  /* 0x00013804081b0981 */ /* 0x000f22000c1e1900 */
[----:B---3--:R-:W-:-:S03]  /*0b10*/  @P1 LOP3.LUT R3, R3, R20, RZ, 0x3c, !PT ;  /* 0x0000001403031212 */ /* 0x008fc600078e3cff */
[----:B------:R-:W3:Y:S01]  /*0b20*/  @P3 LDG.E R20, desc[UR4][R8.64+0xec] ;  /* 0x0000ec0408143981 */ /* 0x000ee2000c1e1900 */
[----:B--2---:R-:W-:-:S03]  /*0b30*/  @P3 LOP3.LUT R5, R5, R18, RZ, 0x3c, !PT ;  /* 0x0000001205053212 */ /* 0x004fc600078e3cff */
[----:B------:R-:W2:Y:S01]  /*0b40*/  @P5 LDG.E R18, desc[UR4][R8.64+0x10c] ;  /* 0x00010c0408125981 */ /* 0x000ea2000c1e1900 */
        /* <DEDUP_REMOVED lines=22> */
[----:B------:R-:W-:-:S05]  /*0cb0*/  VIADD R17, R17, 0x10 ;  /* 0x0000001011117836 */ /* 0x000fca0000000000 */
[----:B------:R-:W-:Y:S02]  /*0cc0*/  ISETP.NE.AND P1, PT, R17, 0x20, PT ;  /* 0x000000201100780c */ /* 0x000fe40003f25270 */
[----:B------:R-:W-:Y:S02]  /*0cd0*/  @P5 LOP3.LUT R2, R2, R19, RZ, 0x3c, !PT ;  /* 0x0000001302025212 */ /* 0x000fe400078e3cff */
[----:B------:R-:W-:Y:S02]  /*0ce0*/  @P6 LOP3.LUT R4, R4, R21, RZ, 0x3c, !PT ;  /* 0x0000001504046212 */ /* 0x000fe400078e3cff */
[----:B------:R-:W-:Y:S02]  /*0cf0*/  @P6 LOP3.LUT R5, R5, R22, RZ, 0x3c, !PT ;  /* 0x0000001605056212 */ /* 0x000fe400078e3cff */
[----:B------:R-:W-:Y:S02]  /*0d00*/  @P6 LOP3.LUT R2, R2, R23, RZ, 0x3c, !PT ;  /* 0x0000001702026212 */ /* 0x000fe400078e3cff */
[----:B------:R-:W-:-:S02]  /*0d10*/  @P0 LOP3.LUT R4, R4, R25, RZ, 0x3c, !PT ;  /* 0x0000001904040212 */ /* 0x000fc400078e3cff */
[----:B------:R-:W-:Y:S02]  /*0d20*/  @P0 LOP3.LUT R2, R2, R27, RZ, 0x3c, !PT ;  /* 0x0000001b02020212 */ /* 0x000fe400078e3cff */
[----:B---3--:R-:W-:-:S04]  /*0d30*/  @P5 LOP3.LUT R3, R3, R20, RZ, 0x3c, !PT ;  /* 0x0000001403035212 */ /* 0x008fc800078e3cff */
[----:B--2---:R-:W-:Y:S02]  /*0d40*/  @P6 LOP3.LUT R3, R3, R18, RZ, 0x3c, !PT ;  /* 0x0000001203036212 */ /* 0x004fe400078e3cff */
[----:B----4-:R-:W-:Y:S02]  /*0d50*/  @P0 LOP3.LUT R5, R5, R24, RZ, 0x3c, !PT ;  /* 0x0000001805050212 */ /* 0x010fe400078e3cff */
[----:B------:R-:W-:Y:S01]  /*0d60*/  @P0 LOP3.LUT R3, R3, R26, RZ, 0x3c, !PT ;  /* 0x0000001a03030212 */ /* 0x000fe200078e3cff */
[----:B------:R-:W-:Y:S06]  /*0d70*/  @P1 BRA `(.L_x_5) ;  /* 0xfffffff400481947 */ /* 0x000fec000383ffff */
[----:B------:R-:W-:-:S05]  /*0d80*/  VIADD R15, R15, 0x1 ;  /* 0x000000010f0f7836 */ /* 0x000fca0000000000 */
[----:B------:R-:W-:-:S13]  /*0d90*/  ISETP.NE.AND P0, PT, R15, 0x5, PT ;  /* 0x000000050f00780c */ /* 0x000fda0003f05270 */
[----:B------:R-:W-:Y:S05]  /*0da0*/  @P0 BRA `(.L_x_6) ;  /* 0xfffffff400240947 */ /* 0x000fea000383ffff */
[----:B------:R-:W0:Y:S01]  /*0db0*/  LDC.64 R8, c[0x0][0x380] ;  /* 0x0000e000ff087b82 */ /* 0x000e220000000a00 */
[----:B------:R-:W-:Y:S01]  /*0dc0*/  VIADD R12, R12, 0x1 ;  /* 0x000000010c0c7836 */ /* 0x000fe20000000000 */
[----:B------:R-:W-:-:S04]  /*0dd0*/  LOP3.LUT R15, R0, 0x3, RZ, 0xc0, !PT ;  /* 0x00000003000f7812 */ /* 0x000fc800078ec0ff */
[----:B------:R-:W-:Y:S01]  /*0de0*/  ISETP.GE.U32.AND P0, PT, R12, R15, PT ;  /* 0x0000000f0c00720c */ /* 0x000fe20003f06070 */
[----:B0-----:R-:W-:-:S05]  /*0df0*/  IMAD.WIDE.U32 R8, R14, 0x30, R8 ;  /* 0x000000300e087825 */ /* 0x001fca00078e0008 */
[----:B------:R0:W-:Y:S04]  /*0e00*/  STG.E.64 desc[UR4][R8.64+0x8], R4 ;  /* 0x0000080408007986 */ /* 0x0001e8000c101b04 */
[----:B------:R0:W-:Y:S04]  /*0e10*/  STG.E.64 desc[UR4][R8.64+0x10], R2 ;  /* 0x0000100208007986 */ /* 0x0001e8000c101b04 */
[----:B------:R0:W-:Y:S01]  /*0e20*/  STG.E desc[UR4][R8.64+0x4], R13 ;  /* 0x0000040d08007986 */ /* 0x0001e2000c101904 */
[----:B------:R-:W-:Y:S05]  /*0e30*/  @!P0 BRA `(.L_x_7) ;  /* 0xfffffff000f08947 */ /* 0x000fea000383ffff */
.L_x_4:
[----:B------:R-:W-:Y:S05]  /*0e40*/  BSYNC.RECONVERGENT B1 ;  /* 0x0000000000017941 */ /* 0x000fea0003800200 */
.L_x_3:
[----:B------:R-:W-:Y:S01]  /*0e50*/  ISETP.GT.U32.AND P0, PT, R0, 0x3, PT ;  /* 0x000000030000780c */ /* 0x000fe20003f04070 */
[----:B------:R-:W-:Y:S01]  /*0e60*/  VIADD R10, R10, 0x1 ;  /* 0x000000010a0a7836 */ /* 0x000fe20000000000 */
[--C-:B------:R-:W-:Y:S02]  /*0e70*/  SHF.R.U64 R0, R0, 0x2, R11.reuse ;  /* 0x0000000200007819 */ /* 0x100fe4000000120b */
[----:B------:R-:W-:Y:S02]  /*0e80*/  ISETP.GT.U32.AND.EX P0, PT, R11, RZ, PT, P0 ;  /* 0x000000ff0b00720c */ /* 0x000fe40003f04100 */
[----:B------:R-:W-:-:S11]  /*0e90*/  SHF.R.U32.HI R11, RZ, 0x2, R11 ;  /* 0x00000002ff0b7819 */ /* 0x000fd6000001160b */
[----:B------:R-:W-:Y:S05]  /*0ea0*/  @P0 BRA `(.L_x_8) ;  /* 0xfffffff000b40947 */ /* 0x000fea000383ffff */
.L_x_2:
[----:B------:R-:W-:Y:S05]  /*0eb0*/  BSYNC.RECONVERGENT B0 ;  /* 0x0000000000007941 */ /* 0x000fea0003800200 */
.L_x_1:
[----:B0-----:R-:W0:Y:S01]  /*0ec0*/  S2R R5, SR_TID.X ;  /* 0x0000000000057919 */ /* 0x001e220000002100 */
[----:B------:R-:W0:Y:S02]  /*0ed0*/  LDC.64 R2, c[0x0][0x380] ;  /* 0x0000e000ff027b82 */ /* 0x000e240000000a00 */
[----:B0-----:R-:W-:-:S05]  /*0ee0*/  IMAD.WIDE.U32 R2, R5, 0x30, R2 ;  /* 0x0000003005027825 */ /* 0x001fca00078e0002 */
[----:B------:R-:W-:Y:S04]  /*0ef0*/  STG.E.64 desc[UR4][R2.64+0x18], RZ ;  /* 0x000018ff02007986 */ /* 0x000fe8000c101b04 */
[----:B------:R-:W-:Y:S04]  /*0f00*/  STG.E desc[UR4][R2.64+0x20], RZ ;  /* 0x000020ff02007986 */ /* 0x000fe8000c101904 */
[----:B------:R-:W-:Y:S01]  /*0f10*/  STG.E.64 desc[UR4][R2.64+0x28], RZ ;  /* 0x000028ff02007986 */ /* 0x000fe2000c101b04 */
[----:B------:R-:W-:Y:S05]  /*0f20*/  EXIT ;  /* 0x000000000000794d */ /* 0x000fea0003800000 */
.L_x_9:
        /* <DEDUP_REMOVED lines=13> */
.L_x_11:


//--------------------- .nv.global.init           --------------------------
	.section	.nv.global.init,"aw",@progbits
	.align	4
.nv.global.init:
	.type		mrg32k3aM1SubSeq,@object
	.size		mrg32k3aM1SubSeq,(mrg32k3aM2SubSeq - mrg32k3aM1SubSeq)
mrg32k3aM1SubSeq:
        /*0000*/ 	.byte	0x0b, 0xcc, 0xee, 0x04, 0x73, 0x29, 0x8b, 0x6f, 0xf6, 0x53, 0x03, 0xf6, 0x23, 0xf6, 0xea, 0xda
        /* <DEDUP_REMOVED lines=125> */
	.type		mrg32k3aM2SubSeq,@object
	.size		mrg32k3aM2SubSeq,(mrg32k3aM1 - mrg32k3aM2SubSeq)
mrg32k3aM2SubSeq:
        /* <DEDUP_REMOVED lines=126> */
	.type		mrg32k3aM1,@object
	.size		mrg32k3aM1,(mrg32k3aM1Seq - mrg32k3aM1)
mrg32k3aM1:
        /* <DEDUP_REMOVED lines=144> */
	.type		mrg32k3aM1Seq,@object
	.size		mrg32k3aM1Seq,(mrg32k3aM2 - mrg32k3aM1Seq)
mrg32k3aM1Seq:
        /* <DEDUP_REMOVED lines=144> */
	.type		mrg32k3aM2,@object
	.size		mrg32k3aM2,(mrg32k3aM2Seq - mrg32k3aM2)
mrg32k3aM2:
        /* <DEDUP_REMOVED lines=144> */
	.type		mrg32k3aM2Seq,@object
	.size		mrg32k3aM2Seq,(precalc_xorwow_matrix - mrg32k3aM2Seq)
mrg32k3aM2Seq:
        /* <DEDUP_REMOVED lines=144> */
	.type		precalc_xorwow_matrix,@object
	.size		precalc_xorwow_matrix,(precalc_xorwow_offset_matrix - precalc_xorwow_matrix)
precalc_xorwow_matrix:
        /* <DEDUP_REMOVED lines=6400> */
	.type		precalc_xorwow_offset_matrix,@object
	.size		precalc_xorwow_offset_matrix,(.L_1 - precalc_xorwow_offset_matrix)
precalc_xorwow_offset_matrix:
        /* <DEDUP_REMOVED lines=6400> */
.L_1:


//--------------------- .nv.shared.reserved.0     --------------------------
	.section	.nv.shared.reserved.0,"aw",@nobits
	.weak		__nv_reservedSMEM_offset_0_alias
	.size		__nv_reservedSMEM_offset_0_alias, 0, 64
	.other		__nv_reservedSMEM_offset_0_alias,@"STO_CUDA_RESERVED_SHARED STV_DEFAULT"
__nv_reservedSMEM_offset_0_alias:
	.zero		0
	.zero		64


//--------------------- .nv.constant0._Z8generateP17curandStateXORWOWPiS1_S1_i --------------------------
	.section	.nv.constant0._Z8generateP17curandStateXORWOWPiS1_S1_i,"a",@progbits
	.sectionflags	@""
	.align	4
.nv.constant0._Z8generateP17curandStateXORWOWPiS1_S1_i:
	.zero		932


//--------------------- .nv.constant0._Z12setup_kernelP17curandStateXORWOWm --------------------------
	.section	.nv.constant0._Z12setup_kernelP17curandStateXORWOWm,"a",@progbits
	.sectionflags	@""
	.align	4
.nv.constant0._Z12setup_kernelP17curandStateXORWOWm:
	.zero		912


//--------------------- SYMBOLS --------------------------

	.type		.nv.reservedSmem.offset0,@object
	.size		.nv.reservedSmem.offset0,0x4
